//
// Generated by NVIDIA NVVM Compiler
//
// Compiler Build ID: CL-36424714
// Cuda compilation tools, release 13.0, V13.0.88
// Based on NVVM 20.0.0
//

.version 9.0
.target sm_100
.address_size 64

	// .globl	_Z10add_kernelPiPKiS1_i

.visible .entry _Z10add_kernelPiPKiS1_i(
	.param .u64 .ptr .align 1 _Z10add_kernelPiPKiS1_i_param_0,
	.param .u64 .ptr .align 1 _Z10add_kernelPiPKiS1_i_param_1,
	.param .u64 .ptr .align 1 _Z10add_kernelPiPKiS1_i_param_2,
	.param .u32 _Z10add_kernelPiPKiS1_i_param_3
)
{
	.reg .pred 	%p<3>;
	.reg .b32 	%r<14>;
	.reg .b64 	%rd<11>;

	ld.param.u64 	%rd4, [_Z10add_kernelPiPKiS1_i_param_0];
	ld.param.u64 	%rd5, [_Z10add_kernelPiPKiS1_i_param_1];
	ld.param.u64 	%rd6, [_Z10add_kernelPiPKiS1_i_param_2];
	ld.param.u32 	%r6, [_Z10add_kernelPiPKiS1_i_param_3];
	mov.u32 	%r7, %ctaid.x;
	mov.u32 	%r1, %ntid.x;
	mov.u32 	%r8, %tid.x;
	mad.lo.s32 	%r13, %r7, %r1, %r8;
	setp.ge.s32 	%p1, %r13, %r6;
	@%p1 bra 	$L__BB0_3;
	mov.u32 	%r9, %nctaid.x;
	mul.lo.s32 	%r3, %r1, %r9;
	cvta.to.global.u64 	%rd1, %rd5;
	cvta.to.global.u64 	%rd2, %rd6;
	cvta.to.global.u64 	%rd3, %rd4;
$L__BB0_2:
	mul.wide.s32 	%rd7, %r13, 4;
	add.s64 	%rd8, %rd1, %rd7;
	ld.global.u32 	%r10, [%rd8];
	add.s64 	%rd9, %rd2, %rd7;
	ld.global.u32 	%r11, [%rd9];
	add.s32 	%r12, %r11, %r10;
	add.s64 	%rd10, %rd3, %rd7;
	st.global.u32 	[%rd10], %r12;
	add.s32 	%r13, %r13, %r3;
	setp.lt.s32 	%p2, %r13, %r6;
	@%p2 bra 	$L__BB0_2;
$L__BB0_3:
	ret;

}


// ===== COMPILED SASS (sm_100) =====

	.target	sm_100

	.elftype	@"ET_EXEC"


//--------------------- .note.nv.tkinfo           --------------------------
	.section	.note.nv.tkinfo,"",@"SHT_NOTE"
	.sectionflags	@"SHF_NOTE_NV_TKINFO"
	.tkinfo
        /*0018*/ 	.word	0x00000002
        /*0030*/ 	.string	""
        /*0030*/ 	.string	"ptxas"
        /*0030*/ 	.string	"Cuda compilation tools, release 13.0, V13.0.88"
        /*0030*/ 	.string	"Build cuda_13.0.r13.0/compiler.36424714_0"
        /*0030*/ 	.string	"-arch sm_100 -m 64 "



//--------------------- .note.nv.cuinfo           --------------------------
	.section	.note.nv.cuinfo,"",@"SHT_NOTE"
	.sectionflags	@"SHF_NOTE_NV_CUINFO"
        /*0018*/ 	.short	0x0002
        /*001a*/ 	.short	0x0064
        /*001c*/ 	.short	0x0082
	.zero		2


//--------------------- .nv.info                  --------------------------
	.section	.nv.info,"",@"SHT_CUDA_INFO"
	.align	4


	//----- nvinfo : EIATTR_REGCOUNT
	.align		4
        /*0000*/ 	.byte	0x04, 0x2f
        /*0002*/ 	.short	(.L_1 - .L_0)
	.align		4
.L_0:
        /*0004*/ 	.word	index@(_Z10add_kernelPiPKiS1_i)
        /*0008*/ 	.word	0x00000014


	//----- nvinfo : EIATTR_FRAME_SIZE
	.align		4
.L_1:
        /*000c*/ 	.byte	0x04, 0x11
        /*000e*/ 	.short	(.L_3 - .L_2)
	.align		4
.L_2:
        /*0010*/ 	.word	index@(_Z10add_kernelPiPKiS1_i)
        /*0014*/ 	.word	0x00000000


	//----- nvinfo : EIATTR_MIN_STACK_SIZE
	.align		4
.L_3:
        /*0018*/ 	.byte	0x04, 0x12
        /*001a*/ 	.short	(.L_5 - .L_4)
	.align		4
.L_4:
        /*001c*/ 	.word	index@(_Z10add_kernelPiPKiS1_i)
        /*0020*/ 	.word	0x00000000
.L_5:


//--------------------- .nv.compat                --------------------------
	.section	.nv.compat,"",@"SHT_CUDA_COMPAT_INFO"
	.align	4
        /*0000*/ 	.byte	0x02, 0x09, 0x00, 0x00, 0x02, 0x02, 0x01, 0x00, 0x02, 0x05, 0x05, 0x00, 0x03, 0x07, 0x01, 0x01
        /*0010*/ 	.byte	0x02, 0x03, 0x00, 0x00, 0x02, 0x06, 0x01, 0x00, 0x04, 0x0b, 0x08, 0x00, 0x09, 0x00, 0x00, 0x00
        /*0020*/ 	.byte	0x00, 0x00, 0x00, 0x00


//--------------------- .nv.info._Z10add_kernelPiPKiS1_i --------------------------
	.section	.nv.info._Z10add_kernelPiPKiS1_i,"",@"SHT_CUDA_INFO"
	.sectionflags	@""
	.align	4


	//----- nvinfo : EIATTR_CUDA_API_VERSION
	.align		4
        /*0000*/ 	.byte	0x04, 0x37
        /*0002*/ 	.short	(.L_7 - .L_6)
.L_6:
        /*0004*/ 	.word	0x00000082


	//----- nvinfo : EIATTR_KPARAM_INFO
	.align		4
.L_7:
        /*0008*/ 	.byte	0x04, 0x17
        /*000a*/ 	.short	(.L_9 - .L_8)
.L_8:
        /*000c*/ 	.word	0x00000000
        /*0010*/ 	.short	0x0003
        /*0012*/ 	.short	0x0018
        /*0014*/ 	.byte	0x00, 0xf0, 0x11, 0x00


	//----- nvinfo : EIATTR_KPARAM_INFO
	.align		4
.L_9:
        /*0018*/ 	.byte	0x04, 0x17
        /*001a*/ 	.short	(.L_11 - .L_10)
.L_10:
        /*001c*/ 	.word	0x00000000
        /*0020*/ 	.short	0x0002
        /*0022*/ 	.short	0x0010
        /*0024*/ 	.byte	0x00, 0xf5, 0x21, 0x00


	//----- nvinfo : EIATTR_KPARAM_INFO
	.align		4
.L_11:
        /*0028*/ 	.byte	0x04, 0x17
        /*002a*/ 	.short	(.L_13 - .L_12)
.L_12:
        /*002c*/ 	.word	0x00000000
        /*0030*/ 	.short	0x0001
        /*0032*/ 	.short	0x0008
        /*0034*/ 	.byte	0x00, 0xf5, 0x21, 0x00


	//----- nvinfo : EIATTR_KPARAM_INFO
	.align		4
.L_13:
        /*0038*/ 	.byte	0x04, 0x17
        /*003a*/ 	.short	(.L_15 - .L_14)
.L_14:
        /*003c*/ 	.word	0x00000000
        /*0040*/ 	.short	0x0000
        /*0042*/ 	.short	0x0000
        /*0044*/ 	.byte	0x00, 0xf5, 0x21, 0x00


	//----- nvinfo : EIATTR_SPARSE_MMA_MASK
	.align		4
.L_15:
        /*0048*/ 	.byte	0x03, 0x50
        /*004a*/ 	.short	0x0000


	//----- nvinfo : EIATTR_MAXREG_COUNT
	.align		4
        /*004c*/ 	.byte	0x03, 0x1b
        /*004e*/ 	.short	0x00ff


	//----- nvinfo : EIATTR_MERCURY_ISA_VERSION
	.align		4
        /*0050*/ 	.byte	0x03, 0x5f
        /*0052*/ 	.short	0x0101


	//----- nvinfo : EIATTR_VRC_CTA_INIT_COUNT
	.align		4
        /*0054*/ 	.byte	0x02, 0x4a
	.zero		1
	.zero		1


	//----- nvinfo : EIATTR_EXIT_INSTR_OFFSETS
	.align		4
        /*0058*/ 	.byte	0x04, 0x1c
        /*005a*/ 	.short	(.L_17 - .L_16)


	//   ....[0]....
.L_16:
        /*005c*/ 	.word	0x00000070


	//   ....[1]....
        /*0060*/ 	.word	0x00000180


	//----- nvinfo : EIATTR_CRS_STACK_SIZE
	.align		4
.L_17:
        /*0064*/ 	.byte	0x04, 0x1e
        /*0066*/ 	.short	(.L_19 - .L_18)
.L_18:
        /*0068*/ 	.word	0x00000000


	//----- nvinfo : EIATTR_CBANK_PARAM_SIZE
	.align		4
.L_19:
        /*006c*/ 	.byte	0x03, 0x19
        /*006e*/ 	.short	0x001c


	//----- nvinfo : EIATTR_PARAM_CBANK
	.align		4
        /*0070*/ 	.byte	0x04, 0x0a
        /*0072*/ 	.short	(.L_21 - .L_20)
	.align		4
.L_20:
        /*0074*/ 	.word	index@(.nv.constant0._Z10add_kernelPiPKiS1_i)
        /*0078*/ 	.short	0x0380
        /*007a*/ 	.short	0x001c


	//----- nvinfo : EIATTR_SW_WAR
	.align		4
.L_21:
        /*007c*/ 	.byte	0x04, 0x36
        /*007e*/ 	.short	(.L_23 - .L_22)
.L_22:
        /*0080*/ 	.word	0x00000008
.L_23:


//--------------------- .nv.callgraph             --------------------------
	.section	.nv.callgraph,"",@"SHT_CUDA_CALLGRAPH"
	.align	4
	.sectionentsize	8
	.align		4
        /*0000*/ 	.word	0x00000000
	.align		4
        /*0004*/ 	.word	0xffffffff
	.align		4
        /*0008*/ 	.word	0x00000000
	.align		4
        /*000c*/ 	.word	0xfffffffe
	.align		4
        /*0010*/ 	.word	0x00000000
	.align		4
        /*0014*/ 	.word	0xfffffffd
	.align		4
        /*0018*/ 	.word	0x00000000
	.align		4
        /*001c*/ 	.word	0xfffffffc


//--------------------- .text._Z10add_kernelPiPKiS1_i --------------------------
	.section	.text._Z10add_kernelPiPKiS1_i,"ax",@progbits
	.align	128
        .global         _Z10add_kernelPiPKiS1_i
        .type           _Z10add_kernelPiPKiS1_i,@function
        .size           _Z10add_kernelPiPKiS1_i,(.L_x_2 - _Z10add_kernelPiPKiS1_i)
        .other          _Z10add_kernelPiPKiS1_i,@"STO_CUDA_ENTRY STV_DEFAULT"
_Z10add_kernelPiPKiS1_i:
.text._Z10add_kernelPiPKiS1_i:
[----:B------:R-:W-:Y:S01]  /*0000*/  LDC R1, c[0x0][0x37c] ;  /* 0x0000df00ff017b82 */ /* 0x000fe20000000800 */
[----:B------:R-:W0:Y:S07]  /*0010*/  S2R R0, SR_TID.X ;  /* 0x0000000000007919 */ /* 0x000e2e0000002100 */
[----:B------:R-:W0:Y:S01]  /*0020*/  S2UR UR4, SR_CTAID.X ;  /* 0x00000000000479c3 */ /* 0x000e220000002500 */
[----:B------:R-:W1:Y:S07]  /*0030*/  LDCU UR5, c[0x0][0x398] ;  /* 0x00007300ff0577ac */ /* 0x000e6e0008000800 */
[----:B------:R-:W0:Y:S02]  /*0040*/  LDC R15, c[0x0][0x360] ;  /* 0x0000d800ff0f7b82 */ /* 0x000e240000000800 */
[----:B0-----:R-:W-:-:S05]  /*0050*/  IMAD R0, R15, UR4, R0 ;  /* 0x000000040f007c24 */ /* 0x001fca000f8e0200 */
[----:B-1----:R-:W-:-:S13]  /*0060*/  ISETP.GE.AND P0, PT, R0, UR5, PT ;  /* 0x0000000500007c0c */ /* 0x002fda000bf06270 */
[----:B------:R-:W-:Y:S05]  /*0070*/  @P0 EXIT ;  /* 0x000000000000094d */ /* 0x000fea0003800000 */
[----:B------:R-:W0:Y:S01]  /*0080*/  LDC.64 R10, c[0x0][0x390] ;  /* 0x0000e400ff0a7b82 */ /* 0x000e220000000a00 */
[----:B------:R-:W1:Y:S01]  /*0090*/  LDCU UR4, c[0x0][0x370] ;  /* 0x00006e00ff0477ac */ /* 0x000e620008000800 */
[----:B------:R-:W2:Y:S06]  /*00a0*/  LDCU.64 UR6, c[0x0][0x358] ;  /* 0x00006b00ff0677ac */ /* 0x000eac0008000a00 */
[----:B------:R-:W3:Y:S08]  /*00b0*/  LDC.64 R12, c[0x0][0x380] ;  /* 0x0000e000ff0c7b82 */ /* 0x000ef00000000a00 */
[----:B------:R-:W4:Y:S01]  /*00c0*/  LDC.64 R8, c[0x0][0x388] ;  /* 0x0000e200ff087b82 */ /* 0x000f220000000a00 */
[----:B-1----:R-:W-:-:S07]  /*00d0*/  IMAD R15, R15, UR4, RZ ;  /* 0x000000040f0f7c24 */ /* 0x002fce000f8e02ff */
.L_x_0:
[----:B----4-:R-:W-:-:S04]  /*00e0*/  IMAD.WIDE R2, R0, 0x4, R8 ;  /* 0x0000000400027825 */ /* 0x010fc800078e0208 */
[C---:B0-----:R-:W-:Y:S02]  /*00f0*/  IMAD.WIDE R4, R0.reuse, 0x4, R10 ;  /* 0x0000000400047825 */ /* 0x041fe400078e020a */
[----:B--2---:R-:W2:Y:S04]  /*0100*/  LDG.E R2, desc[UR6][R2.64] ;  /* 0x0000000602027981 */ /* 0x004ea8000c1e1900 */
[----:B------:R-:W2:Y:S01]  /*0110*/  LDG.E R5, desc[UR6][R4.64] ;  /* 0x0000000604057981 */ /* 0x000ea2000c1e1900 */
[----:B-1-3--:R-:W-:Y:S01]  /*0120*/  IMAD.WIDE R6, R0, 0x4, R12 ;  /* 0x0000000400067825 */ /* 0x00afe200078e020c */
[----:B------:R-:W-:-:S04]  /*0130*/  IADD3 R0, PT, PT, R15, R0, RZ ;  /* 0x000000000f007210 */ /* 0x000fc80007ffe0ff */
[----:B------:R-:W-:Y:S02]  /*0140*/  ISETP.GE.AND P0, PT, R0, UR5, PT ;  /* 0x0000000500007c0c */ /* 0x000fe4000bf06270 */
[----:B--2---:R-:W-:-:S05]  /*0150*/  IADD3 R17, PT, PT, R2, R5, RZ ;  /* 0x0000000502117210 */ /* 0x004fca0007ffe0ff */
[----:B------:R1:W-:Y:S06]  /*0160*/  STG.E desc[UR6][R6.64], R17 ;  /* 0x0000001106007986 */ /* 0x0003ec000c101906 */
[----:B------:R-:W-:Y:S05]  /*0170*/  @!P0 BRA `(.L_x_0) ;  /* 0xfffffffc00d88947 */ /* 0x000fea000383ffff */
[----:B------:R-:W-:Y:S05]  /*0180*/  EXIT ;  /* 0x000000000000794d */ /* 0x000fea0003800000 */
.L_x_1:
[----:B------:R-:W-:-:S00]  /*0190*/  BRA `(.L_x_1) ;  /* 0xfffffffc00fc7947 */ /* 0x000fc0000383ffff */
[----:B------:R-:W-:-:S00]  /*01a0*/  NOP ;  /* 0x0000000000007918 */ /* 0x000fc00000000000 */
        /* <DEDUP_REMOVED lines=13> */
.L_x_2:


//--------------------- .nv.shared.reserved.0     --------------------------
	.section	.nv.shared.reserved.0,"aw",@nobits
	.weak		__nv_reservedSMEM_offset_0_alias
	.size		__nv_reservedSMEM_offset_0_alias, 0, 64
	.other		__nv_reservedSMEM_offset_0_alias,@"STO_CUDA_RESERVED_SHARED STV_DEFAULT"
__nv_reservedSMEM_offset_0_alias:
	.zero		0
	.zero		64


//--------------------- .nv.constant0._Z10add_kernelPiPKiS1_i --------------------------
	.section	.nv.constant0._Z10add_kernelPiPKiS1_i,"a",@progbits
	.sectionflags	@""
	.align	4
.nv.constant0._Z10add_kernelPiPKiS1_i:
	.zero		924


//--------------------- SYMBOLS --------------------------

	.type		.nv.reservedSmem.offset0,@object
	.size		.nv.reservedSmem.offset0,0x4
